//
// Generated by NVIDIA NVVM Compiler
//
// Compiler Build ID: CL-36424714
// Cuda compilation tools, release 13.0, V13.0.88
// Based on NVVM 20.0.0
//

.version 9.0
.target sm_100
.address_size 64

	// .globl	_Z12Histo_KernelPjS_jj
.extern .shared .align 16 .b8 histo_private[];

.visible .entry _Z12Histo_KernelPjS_jj(
	.param .u64 .ptr .align 1 _Z12Histo_KernelPjS_jj_param_0,
	.param .u64 .ptr .align 1 _Z12Histo_KernelPjS_jj_param_1,
	.param .u32 _Z12Histo_KernelPjS_jj_param_2,
	.param .u32 _Z12Histo_KernelPjS_jj_param_3
)
{
	.reg .pred 	%p<7>;
	.reg .b32 	%r<32>;
	.reg .b64 	%rd<9>;

	ld.param.u64 	%rd3, [_Z12Histo_KernelPjS_jj_param_0];
	ld.param.u64 	%rd4, [_Z12Histo_KernelPjS_jj_param_1];
	ld.param.u32 	%r11, [_Z12Histo_KernelPjS_jj_param_2];
	ld.param.u32 	%r12, [_Z12Histo_KernelPjS_jj_param_3];
	mov.u32 	%r31, %tid.x;
	mov.u32 	%r13, %ctaid.x;
	mov.u32 	%r2, %ntid.x;
	mad.lo.s32 	%r30, %r13, %r2, %r31;
	setp.ge.u32 	%p1, %r31, %r12;
	@%p1 bra 	$L__BB0_3;
	mov.u32 	%r15, histo_private;
	mov.u32 	%r29, %r31;
$L__BB0_2:
	shl.b32 	%r14, %r29, 2;
	add.s32 	%r16, %r15, %r14;
	mov.b32 	%r17, 0;
	st.shared.u32 	[%r16], %r17;
	add.s32 	%r29, %r29, %r2;
	setp.lt.u32 	%p2, %r29, %r12;
	@%p2 bra 	$L__BB0_2;
$L__BB0_3:
	bar.sync 	0;
	setp.ge.u32 	%p3, %r30, %r11;
	@%p3 bra 	$L__BB0_6;
	mov.u32 	%r18, %nctaid.x;
	mul.lo.s32 	%r6, %r2, %r18;
	cvta.to.global.u64 	%rd1, %rd3;
	mov.u32 	%r21, histo_private;
$L__BB0_5:
	mul.wide.s32 	%rd5, %r30, 4;
	add.s64 	%rd6, %rd1, %rd5;
	ld.global.u32 	%r19, [%rd6];
	shl.b32 	%r20, %r19, 2;
	add.s32 	%r22, %r21, %r20;
	atom.shared.add.u32 	%r23, [%r22], 1;
	add.s32 	%r30, %r30, %r6;
	setp.lt.u32 	%p4, %r30, %r11;
	@%p4 bra 	$L__BB0_5;
$L__BB0_6:
	setp.ge.u32 	%p5, %r31, %r12;
	bar.sync 	0;
	@%p5 bra 	$L__BB0_9;
	cvta.to.global.u64 	%rd2, %rd4;
	mov.u32 	%r25, histo_private;
$L__BB0_8:
	mul.wide.s32 	%rd7, %r31, 4;
	add.s64 	%rd8, %rd2, %rd7;
	shl.b32 	%r24, %r31, 2;
	add.s32 	%r26, %r25, %r24;
	ld.shared.u32 	%r27, [%r26];
	atom.global.add.u32 	%r28, [%rd8], %r27;
	add.s32 	%r31, %r31, %r2;
	setp.lt.u32 	%p6, %r31, %r12;
	@%p6 bra 	$L__BB0_8;
$L__BB0_9:
	bar.sync 	0;
	ret;

}


// ===== COMPILED SASS (sm_100) =====

	.target	sm_100

	.elftype	@"ET_EXEC"


//--------------------- .note.nv.tkinfo           --------------------------
	.section	.note.nv.tkinfo,"",@"SHT_NOTE"
	.sectionflags	@"SHF_NOTE_NV_TKINFO"
	.tkinfo
        /*0018*/ 	.word	0x00000002
        /*0030*/ 	.string	""
        /*0030*/ 	.string	"ptxas"
        /*0030*/ 	.string	"Cuda compilation tools, release 13.0, V13.0.88"
        /*0030*/ 	.string	"Build cuda_13.0.r13.0/compiler.36424714_0"
        /*0030*/ 	.string	"-arch sm_100 -m 64 "



//--------------------- .note.nv.cuinfo           --------------------------
	.section	.note.nv.cuinfo,"",@"SHT_NOTE"
	.sectionflags	@"SHF_NOTE_NV_CUINFO"
        /*0018*/ 	.short	0x0002
        /*001a*/ 	.short	0x0064
        /*001c*/ 	.short	0x0082
	.zero		2


//--------------------- .nv.info                  --------------------------
	.section	.nv.info,"",@"SHT_CUDA_INFO"
	.align	4


	//----- nvinfo : EIATTR_REGCOUNT
	.align		4
        /*0000*/ 	.byte	0x04, 0x2f
        /*0002*/ 	.short	(.L_1 - .L_0)
	.align		4
.L_0:
        /*0004*/ 	.word	index@(_Z12Histo_KernelPjS_jj)
        /*0008*/ 	.word	0x0000000e


	//----- nvinfo : EIATTR_FRAME_SIZE
	.align		4
.L_1:
        /*000c*/ 	.byte	0x04, 0x11
        /*000e*/ 	.short	(.L_3 - .L_2)
	.align		4
.L_2:
        /*0010*/ 	.word	index@(_Z12Histo_KernelPjS_jj)
        /*0014*/ 	.word	0x00000000


	//----- nvinfo : EIATTR_MIN_STACK_SIZE
	.align		4
.L_3:
        /*0018*/ 	.byte	0x04, 0x12
        /*001a*/ 	.short	(.L_5 - .L_4)
	.align		4
.L_4:
        /*001c*/ 	.word	index@(_Z12Histo_KernelPjS_jj)
        /*0020*/ 	.word	0x00000000
.L_5:


//--------------------- .nv.compat                --------------------------
	.section	.nv.compat,"",@"SHT_CUDA_COMPAT_INFO"
	.align	4
        /*0000*/ 	.byte	0x02, 0x09, 0x00, 0x00, 0x02, 0x02, 0x01, 0x00, 0x02, 0x05, 0x05, 0x00, 0x03, 0x07, 0x01, 0x01
        /*0010*/ 	.byte	0x02, 0x03, 0x00, 0x00, 0x02, 0x06, 0x01, 0x00, 0x04, 0x0b, 0x08, 0x00, 0x09, 0x00, 0x00, 0x00
        /*0020*/ 	.byte	0x00, 0x00, 0x00, 0x00


//--------------------- .nv.info._Z12Histo_KernelPjS_jj --------------------------
	.section	.nv.info._Z12Histo_KernelPjS_jj,"",@"SHT_CUDA_INFO"
	.sectionflags	@""
	.align	4


	//----- nvinfo : EIATTR_CUDA_API_VERSION
	.align		4
        /*0000*/ 	.byte	0x04, 0x37
        /*0002*/ 	.short	(.L_7 - .L_6)
.L_6:
        /*0004*/ 	.word	0x00000082


	//----- nvinfo : EIATTR_KPARAM_INFO
	.align		4
.L_7:
        /*0008*/ 	.byte	0x04, 0x17
        /*000a*/ 	.short	(.L_9 - .L_8)
.L_8:
        /*000c*/ 	.word	0x00000000
        /*0010*/ 	.short	0x0003
        /*0012*/ 	.short	0x0014
        /*0014*/ 	.byte	0x00, 0xf0, 0x11, 0x00


	//----- nvinfo : EIATTR_KPARAM_INFO
	.align		4
.L_9:
        /*0018*/ 	.byte	0x04, 0x17
        /*001a*/ 	.short	(.L_11 - .L_10)
.L_10:
        /*001c*/ 	.word	0x00000000
        /*0020*/ 	.short	0x0002
        /*0022*/ 	.short	0x0010
        /*0024*/ 	.byte	0x00, 0xf0, 0x11, 0x00


	//----- nvinfo : EIATTR_KPARAM_INFO
	.align		4
.L_11:
        /*0028*/ 	.byte	0x04, 0x17
        /*002a*/ 	.short	(.L_13 - .L_12)
.L_12:
        /*002c*/ 	.word	0x00000000
        /*0030*/ 	.short	0x0001
        /*0032*/ 	.short	0x0008
        /*0034*/ 	.byte	0x00, 0xf5, 0x21, 0x00


	//----- nvinfo : EIATTR_KPARAM_INFO
	.align		4
.L_13:
        /*0038*/ 	.byte	0x04, 0x17
        /*003a*/ 	.short	(.L_15 - .L_14)
.L_14:
        /*003c*/ 	.word	0x00000000
        /*0040*/ 	.short	0x0000
        /*0042*/ 	.short	0x0000
        /*0044*/ 	.byte	0x00, 0xf5, 0x21, 0x00


	//----- nvinfo : EIATTR_SPARSE_MMA_MASK
	.align		4
.L_15:
        /*0048*/ 	.byte	0x03, 0x50
        /*004a*/ 	.short	0x0000


	//----- nvinfo : EIATTR_MAXREG_COUNT
	.align		4
        /*004c*/ 	.byte	0x03, 0x1b
        /*004e*/ 	.short	0x00ff


	//----- nvinfo : EIATTR_NUM_BARRIERS
	.align		4
        /*0050*/ 	.byte	0x02, 0x4c
        /*0052*/ 	.byte	0x01
	.zero		1


	//----- nvinfo : EIATTR_MERCURY_ISA_VERSION
	.align		4
        /*0054*/ 	.byte	0x03, 0x5f
        /*0056*/ 	.short	0x0101


	//----- nvinfo : EIATTR_VRC_CTA_INIT_COUNT
	.align		4
        /*0058*/ 	.byte	0x02, 0x4a
	.zero		1
	.zero		1


	//----- nvinfo : EIATTR_EXIT_INSTR_OFFSETS
	.align		4
        /*005c*/ 	.byte	0x04, 0x1c
        /*005e*/ 	.short	(.L_17 - .L_16)


	//   ....[0]....
.L_16:
        /*0060*/ 	.word	0x00000380


	//----- nvinfo : EIATTR_CRS_STACK_SIZE
	.align		4
.L_17:
        /*0064*/ 	.byte	0x04, 0x1e
        /*0066*/ 	.short	(.L_19 - .L_18)
.L_18:
        /*0068*/ 	.word	0x00000000


	//----- nvinfo : EIATTR_CBANK_PARAM_SIZE
	.align		4
.L_19:
        /*006c*/ 	.byte	0x03, 0x19
        /*006e*/ 	.short	0x0018


	//----- nvinfo : EIATTR_PARAM_CBANK
	.align		4
        /*0070*/ 	.byte	0x04, 0x0a
        /*0072*/ 	.short	(.L_21 - .L_20)
	.align		4
.L_20:
        /*0074*/ 	.word	index@(.nv.constant0._Z12Histo_KernelPjS_jj)
        /*0078*/ 	.short	0x0380
        /*007a*/ 	.short	0x0018


	//----- nvinfo : EIATTR_SW_WAR
	.align		4
.L_21:
        /*007c*/ 	.byte	0x04, 0x36
        /*007e*/ 	.short	(.L_23 - .L_22)
.L_22:
        /*0080*/ 	.word	0x00000008
.L_23:


//--------------------- .nv.callgraph             --------------------------
	.section	.nv.callgraph,"",@"SHT_CUDA_CALLGRAPH"
	.align	4
	.sectionentsize	8
	.align		4
        /*0000*/ 	.word	0x00000000
	.align		4
        /*0004*/ 	.word	0xffffffff
	.align		4
        /*0008*/ 	.word	0x00000000
	.align		4
        /*000c*/ 	.word	0xfffffffe
	.align		4
        /*0010*/ 	.word	0x00000000
	.align		4
        /*0014*/ 	.word	0xfffffffd
	.align		4
        /*0018*/ 	.word	0x00000000
	.align		4
        /*001c*/ 	.word	0xfffffffc


//--------------------- .text._Z12Histo_KernelPjS_jj --------------------------
	.section	.text._Z12Histo_KernelPjS_jj,"ax",@progbits
	.align	128
        .global         _Z12Histo_KernelPjS_jj
        .type           _Z12Histo_KernelPjS_jj,@function
        .size           _Z12Histo_KernelPjS_jj,(.L_x_10 - _Z12Histo_KernelPjS_jj)
        .other          _Z12Histo_KernelPjS_jj,@"STO_CUDA_ENTRY STV_DEFAULT"
_Z12Histo_KernelPjS_jj:
.text._Z12Histo_KernelPjS_jj:
[----:B------:R-:W-:Y:S01]  /*0000*/  LDC R1, c[0x0][0x37c] ;  /* 0x0000df00ff017b82 */ /* 0x000fe20000000800 */
[----:B------:R-:W0:Y:S01]  /*0010*/  S2R R7, SR_TID.X ;  /* 0x0000000000077919 */ /* 0x000e220000002100 */
[----:B------:R-:W0:Y:S06]  /*0020*/  LDCU UR5, c[0x0][0x394] ;  /* 0x00007280ff0577ac */ /* 0x000e2c0008000800 */
[----:B------:R-:W1:Y:S01]  /*0030*/  S2UR UR4, SR_CTAID.X ;  /* 0x00000000000479c3 */ /* 0x000e620000002500 */
[----:B------:R-:W-:Y:S01]  /*0040*/  BSSY.RECONVERGENT B0, `(.L_x_0) ;  /* 0x0000012000007945 */ /* 0x000fe20003800200 */
[----:B------:R-:W2:Y:S01]  /*0050*/  LDCU UR8, c[0x0][0x390] ;  /* 0x00007200ff0877ac */ /* 0x000ea20008000800 */
[----:B------:R-:W3:Y:S05]  /*0060*/  LDCU.64 UR6, c[0x0][0x358] ;  /* 0x00006b00ff0677ac */ /* 0x000eea0008000a00 */
[----:B------:R-:W1:Y:S01]  /*0070*/  LDC R8, c[0x0][0x360] ;  /* 0x0000d800ff087b82 */ /* 0x000e620000000800 */
[C---:B0-----:R-:W-:Y:S01]  /*0080*/  ISETP.GE.U32.AND P2, PT, R7.reuse, UR5, PT ;  /* 0x0000000507007c0c */ /* 0x041fe2000bf46070 */
[----:B-1----:R-:W-:Y:S01]  /*0090*/  IMAD R9, R8, UR4, R7 ;  /* 0x0000000408097c24 */ /* 0x002fe2000f8e0207 */
[----:B------:R-:W-:-:S04]  /*00a0*/  ISETP.GE.U32.AND P0, PT, R7, UR5, PT ;  /* 0x0000000507007c0c */ /* 0x000fc8000bf06070 */
[----:B--2---:R-:W-:-:S07]  /*00b0*/  ISETP.GE.U32.AND P1, PT, R9, UR8, PT ;  /* 0x0000000809007c0c */ /* 0x004fce000bf26070 */
[----:B---3--:R-:W-:Y:S06]  /*00c0*/  @P2 BRA `(.L_x_1) ;  /* 0x0000000000242947 */ /* 0x008fec0003800000 */
[----:B------:R-:W0:Y:S01]  /*00d0*/  S2R R5, SR_CgaCtaId ;  /* 0x0000000000057919 */ /* 0x000e220000008800 */
[----:B------:R-:W-:Y:S01]  /*00e0*/  MOV R0, 0x400 ;  /* 0x0000040000007802 */ /* 0x000fe20000000f00 */
[----:B------:R-:W-:-:S03]  /*00f0*/  IMAD.MOV.U32 R3, RZ, RZ, R7 ;  /* 0x000000ffff037224 */ /* 0x000fc600078e0007 */
[----:B0-----:R-:W-:-:S07]  /*0100*/  LEA R0, R5, R0, 0x18 ;  /* 0x0000000005007211 */ /* 0x001fce00078ec0ff */
.L_x_2:
[----:B------:R-:W-:Y:S02]  /*0110*/  IMAD R2, R3, 0x4, R0 ;  /* 0x0000000403027824 */ /* 0x000fe400078e0200 */
[----:B------:R-:W-:-:S03]  /*0120*/  IMAD.IADD R3, R8, 0x1, R3 ;  /* 0x0000000108037824 */ /* 0x000fc600078e0203 */
[----:B------:R0:W-:Y:S02]  /*0130*/  STS [R2], RZ ;  /* 0x000000ff02007388 */ /* 0x0001e40000000800 */
[----:B------:R-:W-:-:S13]  /*0140*/  ISETP.GE.U32.AND P2, PT, R3, UR5, PT ;  /* 0x0000000503007c0c */ /* 0x000fda000bf46070 */
[----:B0-----:R-:W-:Y:S05]  /*0150*/  @!P2 BRA `(.L_x_2) ;  /* 0xfffffffc00eca947 */ /* 0x001fea000383ffff */
.L_x_1:
[----:B------:R-:W-:Y:S05]  /*0160*/  BSYNC.RECONVERGENT B0 ;  /* 0x0000000000007941 */ /* 0x000fea0003800200 */
.L_x_0:
[----:B------:R-:W-:Y:S06]  /*0170*/  BAR.SYNC.DEFER_BLOCKING 0x0 ;  /* 0x0000000000007b1d */ /* 0x000fec0000010000 */
[----:B------:R-:W-:Y:S04]  /*0180*/  BSSY.RECONVERGENT B0, `(.L_x_3) ;  /* 0x000000f000007945 */ /* 0x000fe80003800200 */
[----:B------:R-:W-:Y:S05]  /*0190*/  @P1 BRA `(.L_x_4) ;  /* 0x0000000000341947 */ /* 0x000fea0003800000 */
[----:B------:R-:W0:Y:S01]  /*01a0*/  S2R R3, SR_CgaCtaId ;  /* 0x0000000000037919 */ /* 0x000e220000008800 */
[----:B------:R-:W1:Y:S01]  /*01b0*/  LDC.64 R4, c[0x0][0x380] ;  /* 0x0000e000ff047b82 */ /* 0x000e620000000a00 */
[----:B------:R-:W2:Y:S01]  /*01c0*/  LDCU UR4, c[0x0][0x370] ;  /* 0x00006e00ff0477ac */ /* 0x000ea20008000800 */
[----:B------:R-:W-:-:S04]  /*01d0*/  MOV R0, 0x400 ;  /* 0x0000040000007802 */ /* 0x000fc80000000f00 */
[----:B0-----:R-:W-:Y:S01]  /*01e0*/  LEA R11, R3, R0, 0x18 ;  /* 0x00000000030b7211 */ /* 0x001fe200078ec0ff */
[----:B--2---:R-:W-:-:S07]  /*01f0*/  IMAD R0, R8, UR4, RZ ;  /* 0x0000000408007c24 */ /* 0x004fce000f8e02ff */
.L_x_5:
[----:B-1----:R-:W-:-:S06]  /*0200*/  IMAD.WIDE R2, R9, 0x4, R4 ;  /* 0x0000000409027825 */ /* 0x002fcc00078e0204 */
[----:B------:R-:W2:Y:S01]  /*0210*/  LDG.E R2, desc[UR6][R2.64] ;  /* 0x0000000602027981 */ /* 0x000ea2000c1e1900 */
[----:B------:R-:W-:-:S05]  /*0220*/  IMAD.IADD R9, R0, 0x1, R9 ;  /* 0x0000000100097824 */ /* 0x000fca00078e0209 */
[----:B------:R-:W-:Y:S01]  /*0230*/  ISETP.GE.U32.AND P1, PT, R9, UR8, PT ;  /* 0x0000000809007c0c */ /* 0x000fe2000bf26070 */
[----:B0-2---:R-:W-:-:S05]  /*0240*/  IMAD R6, R2, 0x4, R11 ;  /* 0x0000000402067824 */ /* 0x005fca00078e020b */
[----:B------:R0:W-:Y:S07]  /*0250*/  ATOMS.POPC.INC.32 RZ, [R6+URZ] ;  /* 0x0000000006ff7f8c */ /* 0x0001ee000d8000ff */
[----:B------:R-:W-:Y:S05]  /*0260*/  @!P1 BRA `(.L_x_5) ;  /* 0xfffffffc00e49947 */ /* 0x000fea000383ffff */
.L_x_4:
[----:B------:R-:W-:Y:S05]  /*0270*/  BSYNC.RECONVERGENT B0 ;  /* 0x0000000000007941 */ /* 0x000fea0003800200 */
.L_x_3:
[----:B------:R-:W-:Y:S06]  /*0280*/  BAR.SYNC.DEFER_BLOCKING 0x0 ;  /* 0x0000000000007b1d */ /* 0x000fec0000010000 */
[----:B------:R-:W-:Y:S04]  /*0290*/  BSSY.RECONVERGENT B0, `(.L_x_6) ;  /* 0x000000d000007945 */ /* 0x000fe80003800200 */
[----:B------:R-:W-:Y:S05]  /*02a0*/  @P0 BRA `(.L_x_7) ;  /* 0x00000000002c0947 */ /* 0x000fea0003800000 */
[----:B------:R-:W0:Y:S01]  /*02b0*/  S2R R3, SR_CgaCtaId ;  /* 0x0000000000037919 */ /* 0x000e220000008800 */
[----:B------:R-:W1:Y:S01]  /*02c0*/  LDC.64 R4, c[0x0][0x388] ;  /* 0x0000e200ff047b82 */ /* 0x000e620000000a00 */
[----:B------:R-:W-:-:S04]  /*02d0*/  MOV R0, 0x400 ;  /* 0x0000040000007802 */ /* 0x000fc80000000f00 */
[----:B0-----:R-:W-:-:S07]  /*02e0*/  LEA R6, R3, R0, 0x18 ;  /* 0x0000000003067211 */ /* 0x001fce00078ec0ff */
.L_x_8:
[C---:B------:R-:W-:Y:S02]  /*02f0*/  IMAD R0, R7.reuse, 0x4, R6 ;  /* 0x0000000407007824 */ /* 0x040fe400078e0206 */
[----:B-12---:R-:W-:-:S03]  /*0300*/  IMAD.WIDE R2, R7, 0x4, R4 ;  /* 0x0000000407027825 */ /* 0x006fc600078e0204 */
[----:B------:R-:W0:Y:S01]  /*0310*/  LDS R9, [R0] ;  /* 0x0000000000097984 */ /* 0x000e220000000800 */
[----:B------:R-:W-:-:S05]  /*0320*/  IMAD.IADD R7, R8, 0x1, R7 ;  /* 0x0000000108077824 */ /* 0x000fca00078e0207 */
[----:B------:R-:W-:Y:S01]  /*0330*/  ISETP.GE.U32.AND P0, PT, R7, UR5, PT ;  /* 0x0000000507007c0c */ /* 0x000fe2000bf06070 */
[----:B0-----:R2:W-:-:S12]  /*0340*/  REDG.E.ADD.STRONG.GPU desc[UR6][R2.64], R9 ;  /* 0x000000090200798e */ /* 0x0015d8000c12e106 */
[----:B------:R-:W-:Y:S05]  /*0350*/  @!P0 BRA `(.L_x_8) ;  /* 0xfffffffc00e48947 */ /* 0x000fea000383ffff */
.L_x_7:
[----:B------:R-:W-:Y:S05]  /*0360*/  BSYNC.RECONVERGENT B0 ;  /* 0x0000000000007941 */ /* 0x000fea0003800200 */
.L_x_6:
[----:B------:R-:W-:Y:S06]  /*0370*/  BAR.SYNC.DEFER_BLOCKING 0x0 ;  /* 0x0000000000007b1d */ /* 0x000fec0000010000 */
[----:B------:R-:W-:Y:S05]  /*0380*/  EXIT ;  /* 0x000000000000794d */ /* 0x000fea0003800000 */
.L_x_9:
[----:B------:R-:W-:-:S00]  /*0390*/  BRA `(.L_x_9) ;  /* 0xfffffffc00fc7947 */ /* 0x000fc0000383ffff */
[----:B------:R-:W-:-:S00]  /*03a0*/  NOP ;  /* 0x0000000000007918 */ /* 0x000fc00000000000 */
        /* <DEDUP_REMOVED lines=13> */
.L_x_10:


//--------------------- .nv.shared._Z12Histo_KernelPjS_jj --------------------------
	.section	.nv.shared._Z12Histo_KernelPjS_jj,"aw",@nobits
	.sectionflags	@""
	.align	16
	.zero		1024


//--------------------- .nv.shared.reserved.0     --------------------------
	.section	.nv.shared.reserved.0,"aw",@nobits
	.weak		__nv_reservedSMEM_offset_0_alias
	.size		__nv_reservedSMEM_offset_0_alias, 0, 64
	.other		__nv_reservedSMEM_offset_0_alias,@"STO_CUDA_RESERVED_SHARED STV_DEFAULT"
__nv_reservedSMEM_offset_0_alias:
	.zero		0
	.zero		64


//--------------------- .nv.constant0._Z12Histo_KernelPjS_jj --------------------------
	.section	.nv.constant0._Z12Histo_KernelPjS_jj,"a",@progbits
	.sectionflags	@""
	.align	4
.nv.constant0._Z12Histo_KernelPjS_jj:
	.zero		920


//--------------------- SYMBOLS --------------------------

	.type		.nv.reservedSmem.offset0,@object
	.size		.nv.reservedSmem.offset0,0x4
	.type		.nv.reservedSmem.cap,@object
	.size		.nv.reservedSmem.cap,0x4
